	.headerflags	@"EF_CUDA_TEXMODE_UNIFIED EF_CUDA_64BIT_ADDRESS EF_CUDA_SM86 EF_CUDA_VIRTUAL_SM(EF_CUDA_SM86)"
	.elftype	@"ET_EXEC"


//--------------------- .nv.info                  --------------------------
	.section	.nv.info,"",@"SHT_CUDA_INFO"
	.align	4


	//----- nvinfo : EIATTR_REGCOUNT
	.align		4
        /*0000*/ 	.byte	0x04, 0x2f
        /*0002*/ 	.short	(.L_1 - .L_0)
	.align		4
.L_0:
        /*0004*/ 	.word	index@(swiglu_fwd_kernel)
        /*0008*/ 	.word	0x00000016


	//----- nvinfo : EIATTR_MAX_STACK_SIZE
	.align		4
.L_1:
        /*000c*/ 	.byte	0x04, 0x23
        /*000e*/ 	.short	(.L_3 - .L_2)
	.align		4
.L_2:
        /*0010*/ 	.word	index@(swiglu_fwd_kernel)
        /*0014*/ 	.word	0x00000000


	//----- nvinfo : EIATTR_MIN_STACK_SIZE
	.align		4
.L_3:
        /*0018*/ 	.byte	0x04, 0x12
        /*001a*/ 	.short	(.L_5 - .L_4)
	.align		4
.L_4:
        /*001c*/ 	.word	index@(swiglu_fwd_kernel)
        /*0020*/ 	.word	0x00000000


	//----- nvinfo : EIATTR_FRAME_SIZE
	.align		4
.L_5:
        /*0024*/ 	.byte	0x04, 0x11
        /*0026*/ 	.short	(.L_7 - .L_6)
	.align		4
.L_6:
        /*0028*/ 	.word	index@(swiglu_fwd_kernel)
        /*002c*/ 	.word	0x00000000
.L_7:


//--------------------- .nv.info.swiglu_fwd_kernel --------------------------
	.section	.nv.info.swiglu_fwd_kernel,"",@"SHT_CUDA_INFO"
	.align	4


	//----- nvinfo : EIATTR_CUDA_API_VERSION
	.align		4
        /*0000*/ 	.byte	0x04, 0x37
        /*0002*/ 	.short	(.L_9 - .L_8)
.L_8:
        /*0004*/ 	.word	0x0000007b


	//----- nvinfo : EIATTR_SW2861232_WAR
	.align		4
.L_9:
        /*0008*/ 	.byte	0x01, 0x35
	.zero		2


	//----- nvinfo : EIATTR_PARAM_CBANK
	.align		4
        /*000c*/ 	.byte	0x04, 0x0a
        /*000e*/ 	.short	(.L_11 - .L_10)
	.align		4
.L_10:
        /*0010*/ 	.word	index@(.nv.constant0.swiglu_fwd_kernel)
        /*0014*/ 	.short	0x0160
        /*0016*/ 	.short	0x001c


	//----- nvinfo : EIATTR_CBANK_PARAM_SIZE
	.align		4
.L_11:
        /*0018*/ 	.byte	0x03, 0x19
        /*001a*/ 	.short	0x001c


	//----- nvinfo : EIATTR_KPARAM_INFO
	.align		4
        /*001c*/ 	.byte	0x04, 0x17
        /*001e*/ 	.short	(.L_13 - .L_12)
.L_12:
        /*0020*/ 	.word	0x00000000
        /*0024*/ 	.short	0x0003
        /*0026*/ 	.short	0x0018
        /*0028*/ 	.byte	0x00, 0xf0, 0x11, 0x00


	//----- nvinfo : EIATTR_KPARAM_INFO
	.align		4
.L_13:
        /*002c*/ 	.byte	0x04, 0x17
        /*002e*/ 	.short	(.L_15 - .L_14)
.L_14:
        /*0030*/ 	.word	0x00000000
        /*0034*/ 	.short	0x0002
        /*0036*/ 	.short	0x0010
        /*0038*/ 	.byte	0x00, 0xf0, 0x21, 0x00


	//----- nvinfo : EIATTR_KPARAM_INFO
	.align		4
.L_15:
        /*003c*/ 	.byte	0x04, 0x17
        /*003e*/ 	.short	(.L_17 - .L_16)
.L_16:
        /*0040*/ 	.word	0x00000000
        /*0044*/ 	.short	0x0001
        /*0046*/ 	.short	0x0008
        /*0048*/ 	.byte	0x00, 0xf0, 0x21, 0x00


	//----- nvinfo : EIATTR_KPARAM_INFO
	.align		4
.L_17:
        /*004c*/ 	.byte	0x04, 0x17
        /*004e*/ 	.short	(.L_19 - .L_18)
.L_18:
        /*0050*/ 	.word	0x00000000
        /*0054*/ 	.short	0x0000
        /*0056*/ 	.short	0x0000
        /*0058*/ 	.byte	0x00, 0xf0, 0x21, 0x00


	//----- nvinfo : EIATTR_MAXREG_COUNT
	.align		4
.L_19:
        /*005c*/ 	.byte	0x03, 0x1b
        /*005e*/ 	.short	0x00ff


	//----- nvinfo : EIATTR_EXIT_INSTR_OFFSETS
	.align		4
        /*0060*/ 	.byte	0x04, 0x1c
        /*0062*/ 	.short	(.L_21 - .L_20)


	//   ....[0]....
.L_20:
        /*0064*/ 	.word	0x00000710


	//   ....[1]....
        /*0068*/ 	.word	0x00000740


	//----- nvinfo : EIATTR_MAX_THREADS
	.align		4
.L_21:
        /*006c*/ 	.byte	0x04, 0x05
        /*006e*/ 	.short	(.L_23 - .L_22)
.L_22:
        /*0070*/ 	.word	0x00000080
        /*0074*/ 	.word	0x00000001
        /*0078*/ 	.word	0x00000001
.L_23:


//--------------------- .nv.rel.action            --------------------------
	.section	.nv.rel.action,"",@"SHT_CUDA_RELOCINFO"
	.align	8
	.sectionentsize	8
        /*0000*/ 	.byte	0x73, 0x00, 0x00, 0x00, 0x00, 0x00, 0x00, 0x00, 0x00, 0x00, 0x00, 0x11, 0x25, 0x00, 0x05, 0x36


//--------------------- .nv.constant0.swiglu_fwd_kernel --------------------------
	.section	.nv.constant0.swiglu_fwd_kernel,"a",@progbits
	.align	4
.nv.constant0.swiglu_fwd_kernel:
	.zero		380


//--------------------- .text.swiglu_fwd_kernel   --------------------------
	.section	.text.swiglu_fwd_kernel,"ax",@progbits
	.sectioninfo	@"SHI_REGISTERS=22"
	.align	128
        .global         swiglu_fwd_kernel
        .type           swiglu_fwd_kernel,@function
        .size           swiglu_fwd_kernel,(.L_x_1 - swiglu_fwd_kernel)
        .other          swiglu_fwd_kernel,@"STO_CUDA_ENTRY STV_DEFAULT"
swiglu_fwd_kernel:
.text.swiglu_fwd_kernel:
[----:B------:R-:W-:-:S02]  /*0000*/  IMAD.MOV.U32 R1, RZ, RZ, c[0x0][0x28] ;  /* 0x00000a00ff017624 */ /* 0x000fc400078e00ff */
[----:B------:R-:W0:Y:S01]  /*0010*/  S2R R0, SR_TID.X ;  /* 0x0000000000007919 */ /* 0x000e220000002100 */
[----:B------:R-:W-:Y:S01]  /*0020*/  PRMT R7, RZ, 0x7610, R7 ;  /* 0x00007610ff077816 */ /* 0x000fe20000000007 */
[----:B------:R-:W-:Y:S02]  /*0030*/  ULDC.64 UR4, c[0x0][0x118] ;  /* 0x0000460000047ab9 */ /* 0x000fe40000000a00 */
[----:B------:R-:W1:Y:S01]  /*0040*/  S2R R3, SR_CTAID.X ;  /* 0x0000000000037919 */ /* 0x000e620000002500 */
[----:B0-----:R-:W-:-:S04]  /*0050*/  SHF.L.U32 R0, R0, 0x2, RZ ;  /* 0x0000000200007819 */ /* 0x001fc800000006ff */
[----:B------:R-:W-:-:S05]  /*0060*/  LOP3.LUT R0, R0, 0x1fc, RZ, 0xc0, !PT ;  /* 0x000001fc00007812 */ /* 0x000fca00078ec0ff */
[----:B-1----:R-:W-:Y:S01]  /*0070*/  IMAD R0, R3, 0x200, R0 ;  /* 0x0000020003007824 */ /* 0x002fe200078e0200 */
[----:B------:R-:W-:-:S04]  /*0080*/  MOV R3, 0x2 ;  /* 0x0000000200037802 */ /* 0x000fc80000000f00 */
[C---:B------:R-:W-:Y:S01]  /*0090*/  ISETP.GE.AND P3, PT, R0.reuse, c[0x0][0x178], PT ;  /* 0x00005e0000007a0c */ /* 0x040fe20003f66270 */
[C---:B------:R-:W-:Y:S01]  /*00a0*/  IMAD.WIDE R8, R0.reuse, R3, c[0x0][0x160] ;  /* 0x0000580000087625 */ /* 0x040fe200078e0203 */
[----:B------:R-:W-:-:S04]  /*00b0*/  IADD3 R2, R0, 0x1, RZ ;  /* 0x0000000100027810 */ /* 0x000fc80007ffe0ff */
[----:B------:R-:W-:-:S07]  /*00c0*/  ISETP.GE.AND P2, PT, R2, c[0x0][0x178], PT ;  /* 0x00005e0002007a0c */ /* 0x000fce0003f46270 */
[----:B------:R-:W2:Y:S01]  /*00d0*/  @!P3 LDG.E.U16 R7, [R8.64] ;  /* 0x000000040807b981 */ /* 0x000ea2000c1e1500 */
[----:B------:R-:W-:Y:S02]  /*00e0*/  IADD3 R2, R0, 0x2, RZ ;  /* 0x0000000200027810 */ /* 0x000fe40007ffe0ff */
[----:B------:R-:W-:Y:S02]  /*00f0*/  PRMT R10, RZ, 0x7610, R10 ;  /* 0x00007610ff0a7816 */ /* 0x000fe4000000000a */
[----:B------:R-:W-:Y:S02]  /*0100*/  ISETP.GE.AND P1, PT, R2, c[0x0][0x178], PT ;  /* 0x00005e0002007a0c */ /* 0x000fe40003f26270 */
[----:B------:R-:W-:Y:S02]  /*0110*/  IADD3 R2, R0, 0x3, RZ ;  /* 0x0000000300027810 */ /* 0x000fe40007ffe0ff */
[----:B------:R-:W3:Y:S01]  /*0120*/  @!P2 LDG.E.U16 R10, [R8.64+0x2] ;  /* 0x00000204080aa981 */ /* 0x000ee2000c1e1500 */
[----:B------:R-:W-:-:S02]  /*0130*/  PRMT R11, RZ, 0x7610, R11 ;  /* 0x00007610ff0b7816 */ /* 0x000fc4000000000b */
[----:B------:R-:W-:Y:S02]  /*0140*/  ISETP.GE.AND P0, PT, R2, c[0x0][0x178], PT ;  /* 0x00005e0002007a0c */ /* 0x000fe40003f06270 */
[----:B------:R-:W-:-:S04]  /*0150*/  PRMT R14, RZ, 0x7610, R14 ;  /* 0x00007610ff0e7816 */ /* 0x000fc8000000000e */
[----:B------:R3:W4:Y:S07]  /*0160*/  @!P1 LDG.E.U16 R11, [R8.64+0x4] ;  /* 0x00000404080b9981 */ /* 0x00072e000c1e1500 */
[----:B------:R3:W5:Y:S01]  /*0170*/  @!P0 LDG.E.U16 R14, [R8.64+0x6] ;  /* 0x00000604080e8981 */ /* 0x000762000c1e1500 */
[----:B------:R-:W-:Y:S01]  /*0180*/  PRMT R4, RZ, 0x7610, R4 ;  /* 0x00007610ff047816 */ /* 0x000fe20000000004 */
[----:B------:R-:W-:Y:S01]  /*0190*/  IMAD.WIDE R12, R0, R3, c[0x0][0x168] ;  /* 0x00005a00000c7625 */ /* 0x000fe200078e0203 */
[----:B------:R-:W-:-:S02]  /*01a0*/  PRMT R2, RZ, 0x7610, R2 ;  /* 0x00007610ff027816 */ /* 0x000fc40000000002 */
[----:B------:R-:W-:Y:S02]  /*01b0*/  PRMT R6, RZ, 0x7610, R6 ;  /* 0x00007610ff067816 */ /* 0x000fe40000000006 */
[----:B------:R-:W-:Y:S01]  /*01c0*/  PRMT R5, RZ, 0x7610, R5 ;  /* 0x00007610ff057816 */ /* 0x000fe20000000005 */
[----:B------:R0:W5:Y:S04]  /*01d0*/  @!P3 LDG.E.U16 R4, [R12.64] ;  /* 0x000000040c04b981 */ /* 0x000168000c1e1500 */
[----:B------:R0:W5:Y:S04]  /*01e0*/  @!P2 LDG.E.U16 R2, [R12.64+0x2] ;  /* 0x000002040c02a981 */ /* 0x000168000c1e1500 */
[----:B------:R0:W5:Y:S04]  /*01f0*/  @!P1 LDG.E.U16 R6, [R12.64+0x4] ;  /* 0x000004040c069981 */ /* 0x000168000c1e1500 */
[----:B------:R0:W5:Y:S01]  /*0200*/  @!P0 LDG.E.U16 R5, [R12.64+0x6] ;  /* 0x000006040c058981 */ /* 0x000162000c1e1500 */
[----:B------:R-:W-:Y:S01]  /*0210*/  IMAD.MOV.U32 R19, RZ, RZ, 0x3e800000 ;  /* 0x3e800000ff137424 */ /* 0x000fe200078e00ff */
[----:B--2---:R-:W-:-:S05]  /*0220*/  SEL R7, R7, RZ, !P3 ;  /* 0x000000ff07077207 */ /* 0x004fca0005800000 */
[----:B------:R-:W-:Y:S01]  /*0230*/  HADD2.F32 R7, -RZ, R7.H0_H0 ;  /* 0x20000007ff077230 */ /* 0x000fe20000004100 */
[----:B---3--:R-:W-:-:S04]  /*0240*/  SEL R9, R10, RZ, !P2 ;  /* 0x000000ff0a097207 */ /* 0x008fc80005000000 */
[----:B------:R-:W-:-:S04]  /*0250*/  FADD R8, RZ, -R7 ;  /* 0x80000007ff087221 */ /* 0x000fc80000000000 */
[----:B------:R-:W-:Y:S01]  /*0260*/  FMUL R15, R8, 1.4426950216293334961 ;  /* 0x3fb8aa3b080f7820 */ /* 0x000fe20000400000 */
[----:B------:R-:W-:Y:S01]  /*0270*/  HADD2.F32 R9, -RZ, R9.H0_H0 ;  /* 0x20000009ff097230 */ /* 0x000fe20000004100 */
[----:B----4-:R-:W-:-:S03]  /*0280*/  SEL R10, R11, RZ, !P1 ;  /* 0x000000ff0b0a7207 */ /* 0x010fc60004800000 */
[----:B------:R-:W-:Y:S01]  /*0290*/  FSETP.GEU.AND P4, PT, R15, -126, PT ;  /* 0xc2fc00000f00780b */ /* 0x000fe20003f8e000 */
[----:B------:R-:W-:Y:S01]  /*02a0*/  FADD R8, RZ, -R9 ;  /* 0x80000009ff087221 */ /* 0x000fe20000000000 */
[----:B------:R-:W-:-:S03]  /*02b0*/  HADD2.F32 R10, -RZ, R10.H0_H0 ;  /* 0x2000000aff0a7230 */ /* 0x000fc60000004100 */
[----:B0-----:R-:W-:Y:S01]  /*02c0*/  FMUL R13, R8, 1.4426950216293334961 ;  /* 0x3fb8aa3b080d7820 */ /* 0x001fe20000400000 */
[----:B-----5:R-:W-:Y:S01]  /*02d0*/  SEL R8, R14, RZ, !P0 ;  /* 0x000000ff0e087207 */ /* 0x020fe20004000000 */
[----:B------:R-:W-:-:S03]  /*02e0*/  FADD R11, RZ, -R10 ;  /* 0x8000000aff0b7221 */ /* 0x000fc60000000000 */
[----:B------:R-:W-:Y:S01]  /*02f0*/  FSETP.GEU.AND P5, PT, R13, -126, PT ;  /* 0xc2fc00000d00780b */ /* 0x000fe20003fae000 */
[----:B------:R-:W-:Y:S01]  /*0300*/  HADD2.F32 R8, -RZ, R8.H0_H0 ;  /* 0x20000008ff087230 */ /* 0x000fe20000004100 */
[----:B------:R-:W-:Y:S01]  /*0310*/  FMUL R14, R11, 1.4426950216293334961 ;  /* 0x3fb8aa3b0b0e7820 */ /* 0x000fe20000400000 */
[----:B------:R-:W-:Y:S01]  /*0320*/  @!P4 FMUL R15, R15, 0.5 ;  /* 0x3f0000000f0fc820 */ /* 0x000fe20000400000 */
[----:B------:R-:W-:Y:S02]  /*0330*/  SEL R4, R4, RZ, !P3 ;  /* 0x000000ff04047207 */ /* 0x000fe40005800000 */
[----:B------:R-:W-:Y:S01]  /*0340*/  FADD R11, RZ, -R8 ;  /* 0x80000008ff0b7221 */ /* 0x000fe20000000000 */
[----:B------:R-:W0:Y:S01]  /*0350*/  MUFU.EX2 R12, R15 ;  /* 0x0000000f000c7308 */ /* 0x000e220000000800 */
[----:B------:R-:W-:Y:S02]  /*0360*/  FSETP.GEU.AND P6, PT, R14, -126, PT ;  /* 0xc2fc00000e00780b */ /* 0x000fe40003fce000 */
[----:B------:R-:W-:Y:S01]  /*0370*/  FMUL R16, R11, 1.4426950216293334961 ;  /* 0x3fb8aa3b0b107820 */ /* 0x000fe20000400000 */
[----:B------:R-:W-:-:S02]  /*0380*/  SEL R6, R6, RZ, !P1 ;  /* 0x000000ff06067207 */ /* 0x000fc40004800000 */
[----:B------:R-:W-:Y:S01]  /*0390*/  @!P5 FMUL R13, R13, 0.5 ;  /* 0x3f0000000d0dd820 */ /* 0x000fe20000400000 */
[----:B------:R-:W-:Y:S02]  /*03a0*/  SEL R5, R5, RZ, !P0 ;  /* 0x000000ff05057207 */ /* 0x000fe40004000000 */
[----:B------:R-:W-:Y:S01]  /*03b0*/  HADD2.F32 R6, -RZ, R6.H0_H0 ;  /* 0x20000006ff067230 */ /* 0x000fe20000004100 */
[----:B------:R-:W1:Y:S02]  /*03c0*/  MUFU.EX2 R11, R13 ;  /* 0x0000000d000b7308 */ /* 0x000e640000000800 */
[----:B------:R-:W-:Y:S02]  /*03d0*/  HADD2.F32 R5, -RZ, R5.H0_H0 ;  /* 0x20000005ff057230 */ /* 0x000fe40000004100 */
[----:B------:R-:W-:Y:S01]  /*03e0*/  @!P6 FMUL R14, R14, 0.5 ;  /* 0x3f0000000e0ee820 */ /* 0x000fe20000400000 */
[----:B0-----:R-:W-:Y:S01]  /*03f0*/  @!P4 FMUL R12, R12, R12 ;  /* 0x0000000c0c0cc220 */ /* 0x001fe20000400000 */
[----:B------:R-:W-:-:S02]  /*0400*/  FSETP.GEU.AND P4, PT, R16, -126, PT ;  /* 0xc2fc00001000780b */ /* 0x000fc40003f8e000 */
[----:B------:R0:W2:Y:S01]  /*0410*/  MUFU.EX2 R15, R14 ;  /* 0x0000000e000f7308 */ /* 0x0000a20000000800 */
[----:B------:R-:W-:Y:S01]  /*0420*/  FADD R17, R12, 1 ;  /* 0x3f8000000c117421 */ /* 0x000fe20000000000 */
[----:B-1----:R-:W-:-:S04]  /*0430*/  @!P5 FMUL R11, R11, R11 ;  /* 0x0000000b0b0bd220 */ /* 0x002fc80000400000 */
[----:B------:R-:W-:-:S05]  /*0440*/  FSETP.GT.AND P5, PT, R17, 8.50705917302346158658e+37, PT ;  /* 0x7e8000001100780b */ /* 0x000fca0003fa4000 */
[----:B------:R-:W-:Y:S01]  /*0450*/  @!P4 FMUL R16, R16, 0.5 ;  /* 0x3f0000001010c820 */ /* 0x000fe20000400000 */
[----:B------:R-:W-:Y:S01]  /*0460*/  FADD R11, R11, 1 ;  /* 0x3f8000000b0b7421 */ /* 0x000fe20000000000 */
[----:B0-----:R-:W-:Y:S02]  /*0470*/  FSEL R14, R19, 1, P5 ;  /* 0x3f800000130e7808 */ /* 0x001fe40002800000 */
[----:B------:R0:W1:Y:S01]  /*0480*/  MUFU.EX2 R12, R16 ;  /* 0x00000010000c7308 */ /* 0x0000620000000800 */
[----:B--2---:R-:W-:Y:S01]  /*0490*/  @!P6 FMUL R15, R15, R15 ;  /* 0x0000000f0f0fe220 */ /* 0x004fe20000400000 */
[----:B------:R-:W-:-:S03]  /*04a0*/  FSETP.GT.AND P6, PT, R11, 8.50705917302346158658e+37, PT ;  /* 0x7e8000000b00780b */ /* 0x000fc60003fc4000 */
[----:B------:R-:W-:Y:S01]  /*04b0*/  FADD R15, R15, 1 ;  /* 0x3f8000000f0f7421 */ /* 0x000fe20000000000 */
[----:B------:R-:W-:Y:S01]  /*04c0*/  @P5 FMUL R17, R17, 0.25 ;  /* 0x3e80000011115820 */ /* 0x000fe20000400000 */
[----:B0-----:R-:W-:-:S05]  /*04d0*/  FSEL R16, R19, 1, P6 ;  /* 0x3f80000013107808 */ /* 0x001fca0003000000 */
[----:B------:R-:W0:Y:S03]  /*04e0*/  MUFU.RCP R17, R17 ;  /* 0x0000001100117308 */ /* 0x000e260000001000 */
[----:B------:R-:W-:Y:S01]  /*04f0*/  @P6 FMUL R11, R11, 0.25 ;  /* 0x3e8000000b0b6820 */ /* 0x000fe20000400000 */
[----:B-1----:R-:W-:Y:S01]  /*0500*/  @!P4 FMUL R12, R12, R12 ;  /* 0x0000000c0c0cc220 */ /* 0x002fe20000400000 */
[----:B------:R-:W-:-:S03]  /*0510*/  FSETP.GT.AND P4, PT, R15, 8.50705917302346158658e+37, PT ;  /* 0x7e8000000f00780b */ /* 0x000fc60003f84000 */
[----:B------:R-:W-:Y:S01]  /*0520*/  FADD R12, R12, 1 ;  /* 0x3f8000000c0c7421 */ /* 0x000fe20000000000 */
[----:B------:R-:W1:Y:S01]  /*0530*/  MUFU.RCP R11, R11 ;  /* 0x0000000b000b7308 */ /* 0x000e620000001000 */
[----:B------:R-:W-:-:S03]  /*0540*/  FSEL R18, R19, 1, P4 ;  /* 0x3f80000013127808 */ /* 0x000fc60002000000 */
[----:B------:R-:W-:Y:S01]  /*0550*/  FSETP.GT.AND P5, PT, R12, 8.50705917302346158658e+37, PT ;  /* 0x7e8000000c00780b */ /* 0x000fe20003fa4000 */
[----:B0-----:R-:W-:-:S04]  /*0560*/  FMUL R14, R17, R14 ;  /* 0x0000000e110e7220 */ /* 0x001fc80000400000 */
[----:B------:R-:W-:-:S06]  /*0570*/  @P4 FMUL R15, R15, 0.25 ;  /* 0x3e8000000f0f4820 */ /* 0x000fcc0000400000 */
[----:B------:R-:W0:Y:S01]  /*0580*/  MUFU.RCP R15, R15 ;  /* 0x0000000f000f7308 */ /* 0x000e220000001000 */
[----:B-1----:R-:W-:Y:S01]  /*0590*/  FMUL R16, R11, R16 ;  /* 0x000000100b107220 */ /* 0x002fe20000400000 */
[----:B------:R-:W-:Y:S01]  /*05a0*/  @P5 FMUL R12, R12, 0.25 ;  /* 0x3e8000000c0c5820 */ /* 0x000fe20000400000 */
[----:B------:R-:W-:Y:S01]  /*05b0*/  FMUL R11, R7, R14 ;  /* 0x0000000e070b7220 */ /* 0x000fe20000400000 */
[----:B------:R-:W-:Y:S01]  /*05c0*/  FSEL R7, R19, 1, P5 ;  /* 0x3f80000013077808 */ /* 0x000fe20002800000 */
[----:B------:R-:W-:-:S03]  /*05d0*/  FMUL R9, R9, R16 ;  /* 0x0000001009097220 */ /* 0x000fc60000400000 */
[----:B------:R-:W1:Y:S01]  /*05e0*/  MUFU.RCP R12, R12 ;  /* 0x0000000c000c7308 */ /* 0x000e620000001000 */
[----:B0-----:R-:W-:-:S04]  /*05f0*/  FMUL R13, R15, R18 ;  /* 0x000000120f0d7220 */ /* 0x001fc80000400000 */
[----:B------:R-:W-:Y:S01]  /*0600*/  FMUL R13, R10, R13 ;  /* 0x0000000d0a0d7220 */ /* 0x000fe20000400000 */
[----:B------:R-:W-:Y:S01]  /*0610*/  SEL R10, R2, RZ, !P2 ;  /* 0x000000ff020a7207 */ /* 0x000fe20005000000 */
[----:B------:R-:W-:Y:S01]  /*0620*/  HADD2.F32 R2, -RZ, R4.H0_H0 ;  /* 0x20000004ff027230 */ /* 0x000fe20000004100 */
[----:B-1----:R-:W-:Y:S01]  /*0630*/  FMUL R7, R12, R7 ;  /* 0x000000070c077220 */ /* 0x002fe20000400000 */
[----:B------:R-:W-:Y:S02]  /*0640*/  FMUL R6, R6, R13 ;  /* 0x0000000d06067220 */ /* 0x000fe40000400000 */
[----:B------:R-:W-:Y:S01]  /*0650*/  HADD2.F32 R4, -RZ, R10.H0_H0 ;  /* 0x2000000aff047230 */ /* 0x000fe20000004100 */
[----:B------:R-:W-:Y:S01]  /*0660*/  FMUL R2, R2, R11 ;  /* 0x0000000b02027220 */ /* 0x000fe20000400000 */
[----:B------:R-:W-:-:S03]  /*0670*/  FMUL R8, R8, R7 ;  /* 0x0000000708087220 */ /* 0x000fc60000400000 */
[----:B------:R-:W-:Y:S01]  /*0680*/  FMUL R9, R4, R9 ;  /* 0x0000000904097220 */ /* 0x000fe20000400000 */
[----:B------:R-:W-:-:S04]  /*0690*/  FMUL R5, R5, R8 ;  /* 0x0000000805057220 */ /* 0x000fc80000400000 */
[----:B------:R-:W-:Y:S01]  /*06a0*/  F2FP.PACK_AB R9, R9, R2 ;  /* 0x000000020909723e */ /* 0x000fe200000000ff */
[----:B------:R-:W-:Y:S01]  /*06b0*/  IMAD.WIDE R2, R0, R3, c[0x0][0x170] ;  /* 0x00005c0000027625 */ /* 0x000fe200078e0203 */
[----:B------:R-:W-:Y:S02]  /*06c0*/  F2FP.PACK_AB R5, R5, R6 ;  /* 0x000000060505723e */ /* 0x000fe400000000ff */
[----:B------:R-:W-:Y:S02]  /*06d0*/  PRMT R0, R9, 0x7632, R0 ;  /* 0x0000763209007816 */ /* 0x000fe40000000000 */
[----:B------:R0:W-:Y:S04]  /*06e0*/  @!P3 STG.E.U16 [R2.64], R9 ;  /* 0x000000090200b986 */ /* 0x0001e8000c101504 */
[----:B------:R0:W-:Y:S04]  /*06f0*/  @!P2 STG.E.U16 [R2.64+0x2], R0 ;  /* 0x000002000200a986 */ /* 0x0001e8000c101504 */
[----:B------:R0:W-:Y:S01]  /*0700*/  @!P1 STG.E.U16 [R2.64+0x4], R5 ;  /* 0x0000040502009986 */ /* 0x0001e2000c101504 */
[----:B------:R-:W-:Y:S05]  /*0710*/  @P0 EXIT ;  /* 0x000000000000094d */ /* 0x000fea0003800000 */
[----:B0-----:R-:W-:-:S05]  /*0720*/  PRMT R0, R5, 0x7632, R0 ;  /* 0x0000763205007816 */ /* 0x001fca0000000000 */
[----:B------:R-:W-:Y:S01]  /*0730*/  STG.E.U16 [R2.64+0x6], R0 ;  /* 0x0000060002007986 */ /* 0x000fe2000c101504 */
[----:B------:R-:W-:Y:S05]  /*0740*/  EXIT ;  /* 0x000000000000794d */ /* 0x000fea0003800000 */
.L_x_0:
[----:B------:R-:W-:-:S00]  /*0750*/  BRA `(.L_x_0) ;  /* 0xfffffff000007947 */ /* 0x000fc0000383ffff */
[----:B------:R-:W-:-:S00]  /*0760*/  NOP ;  /* 0x0000000000007918 */ /* 0x000fc00000000000 */
        /* <DEDUP_REMOVED lines=9> */
.L_x_1:
